//
// Generated by NVIDIA NVVM Compiler
//
// Compiler Build ID: CL-36424714
// Cuda compilation tools, release 13.0, V13.0.88
// Based on NVVM 20.0.0
//

.version 9.0
.target sm_100
.address_size 64

	// .globl	_Z11matVectMultPfS_S_i

.visible .entry _Z11matVectMultPfS_S_i(
	.param .u64 .ptr .align 1 _Z11matVectMultPfS_S_i_param_0,
	.param .u64 .ptr .align 1 _Z11matVectMultPfS_S_i_param_1,
	.param .u64 .ptr .align 1 _Z11matVectMultPfS_S_i_param_2,
	.param .u32 _Z11matVectMultPfS_S_i_param_3
)
{
	.reg .pred 	%p<10>;
	.reg .b32 	%r<42>;
	.reg .b32 	%f<84>;
	.reg .b64 	%rd<46>;

	ld.param.u64 	%rd4, [_Z11matVectMultPfS_S_i_param_0];
	ld.param.u64 	%rd2, [_Z11matVectMultPfS_S_i_param_1];
	ld.param.u64 	%rd3, [_Z11matVectMultPfS_S_i_param_2];
	ld.param.u32 	%r24, [_Z11matVectMultPfS_S_i_param_3];
	cvta.to.global.u64 	%rd1, %rd4;
	mov.u32 	%r25, %ctaid.y;
	mov.u32 	%r26, %ntid.y;
	mov.u32 	%r27, %tid.y;
	mad.lo.s32 	%r1, %r25, %r26, %r27;
	mov.u32 	%r28, %ctaid.x;
	mov.u32 	%r29, %ntid.x;
	mov.u32 	%r30, %tid.x;
	mad.lo.s32 	%r2, %r28, %r29, %r30;
	max.s32 	%r31, %r1, %r2;
	setp.ge.s32 	%p1, %r31, %r24;
	@%p1 bra 	$L__BB0_14;
	and.b32  	%r3, %r24, 15;
	setp.lt.u32 	%p2, %r24, 16;
	mov.f32 	%f83, 0f00000000;
	mov.b32 	%r38, 0;
	@%p2 bra 	$L__BB0_4;
	and.b32  	%r38, %r24, 2147483632;
	neg.s32 	%r36, %r38;
	shl.b32 	%r6, %r2, 4;
	mov.f32 	%f83, 0f00000000;
	mul.wide.s32 	%rd7, %r2, 4;
	mov.u32 	%r35, %r1;
$L__BB0_3:
	.pragma "nounroll";
	mul.wide.s32 	%rd5, %r35, 4;
	add.s64 	%rd6, %rd1, %rd5;
	ld.global.f32 	%f17, [%rd6];
	add.f32 	%f18, %f83, %f17;
	add.s64 	%rd8, %rd6, %rd7;
	ld.global.f32 	%f19, [%rd8];
	add.f32 	%f20, %f18, %f19;
	add.s64 	%rd9, %rd8, %rd7;
	ld.global.f32 	%f21, [%rd9];
	add.f32 	%f22, %f20, %f21;
	add.s64 	%rd10, %rd9, %rd7;
	ld.global.f32 	%f23, [%rd10];
	add.f32 	%f24, %f22, %f23;
	add.s64 	%rd11, %rd10, %rd7;
	ld.global.f32 	%f25, [%rd11];
	add.f32 	%f26, %f24, %f25;
	add.s64 	%rd12, %rd11, %rd7;
	ld.global.f32 	%f27, [%rd12];
	add.f32 	%f28, %f26, %f27;
	add.s64 	%rd13, %rd12, %rd7;
	ld.global.f32 	%f29, [%rd13];
	add.f32 	%f30, %f28, %f29;
	add.s64 	%rd14, %rd13, %rd7;
	ld.global.f32 	%f31, [%rd14];
	add.f32 	%f32, %f30, %f31;
	add.s64 	%rd15, %rd14, %rd7;
	ld.global.f32 	%f33, [%rd15];
	add.f32 	%f34, %f32, %f33;
	add.s64 	%rd16, %rd15, %rd7;
	ld.global.f32 	%f35, [%rd16];
	add.f32 	%f36, %f34, %f35;
	add.s64 	%rd17, %rd16, %rd7;
	ld.global.f32 	%f37, [%rd17];
	add.f32 	%f38, %f36, %f37;
	add.s64 	%rd18, %rd17, %rd7;
	ld.global.f32 	%f39, [%rd18];
	add.f32 	%f40, %f38, %f39;
	add.s64 	%rd19, %rd18, %rd7;
	ld.global.f32 	%f41, [%rd19];
	add.f32 	%f42, %f40, %f41;
	add.s64 	%rd20, %rd19, %rd7;
	ld.global.f32 	%f43, [%rd20];
	add.f32 	%f44, %f42, %f43;
	add.s64 	%rd21, %rd20, %rd7;
	ld.global.f32 	%f45, [%rd21];
	add.f32 	%f46, %f44, %f45;
	add.s64 	%rd22, %rd21, %rd7;
	ld.global.f32 	%f47, [%rd22];
	add.f32 	%f83, %f46, %f47;
	add.s32 	%r36, %r36, 16;
	add.s32 	%r35, %r35, %r6;
	setp.ne.s32 	%p3, %r36, 0;
	@%p3 bra 	$L__BB0_3;
$L__BB0_4:
	setp.eq.s32 	%p4, %r3, 0;
	@%p4 bra 	$L__BB0_13;
	and.b32  	%r12, %r24, 7;
	setp.lt.u32 	%p5, %r3, 8;
	@%p5 bra 	$L__BB0_7;
	mad.lo.s32 	%r33, %r38, %r2, %r1;
	mul.wide.s32 	%rd23, %r33, 4;
	add.s64 	%rd24, %rd1, %rd23;
	ld.global.f32 	%f49, [%rd24];
	add.f32 	%f50, %f83, %f49;
	mul.wide.s32 	%rd25, %r2, 4;
	add.s64 	%rd26, %rd24, %rd25;
	ld.global.f32 	%f51, [%rd26];
	add.f32 	%f52, %f50, %f51;
	add.s64 	%rd27, %rd26, %rd25;
	ld.global.f32 	%f53, [%rd27];
	add.f32 	%f54, %f52, %f53;
	add.s64 	%rd28, %rd27, %rd25;
	ld.global.f32 	%f55, [%rd28];
	add.f32 	%f56, %f54, %f55;
	add.s64 	%rd29, %rd28, %rd25;
	ld.global.f32 	%f57, [%rd29];
	add.f32 	%f58, %f56, %f57;
	add.s64 	%rd30, %rd29, %rd25;
	ld.global.f32 	%f59, [%rd30];
	add.f32 	%f60, %f58, %f59;
	add.s64 	%rd31, %rd30, %rd25;
	ld.global.f32 	%f61, [%rd31];
	add.f32 	%f62, %f60, %f61;
	add.s64 	%rd32, %rd31, %rd25;
	ld.global.f32 	%f63, [%rd32];
	add.f32 	%f83, %f62, %f63;
	add.s32 	%r38, %r38, 8;
$L__BB0_7:
	setp.eq.s32 	%p6, %r12, 0;
	@%p6 bra 	$L__BB0_13;
	and.b32  	%r15, %r24, 3;
	setp.lt.u32 	%p7, %r12, 4;
	@%p7 bra 	$L__BB0_10;
	mad.lo.s32 	%r34, %r38, %r2, %r1;
	mul.wide.s32 	%rd33, %r34, 4;
	add.s64 	%rd34, %rd1, %rd33;
	ld.global.f32 	%f65, [%rd34];
	add.f32 	%f66, %f83, %f65;
	mul.wide.s32 	%rd35, %r2, 4;
	add.s64 	%rd36, %rd34, %rd35;
	ld.global.f32 	%f67, [%rd36];
	add.f32 	%f68, %f66, %f67;
	add.s64 	%rd37, %rd36, %rd35;
	ld.global.f32 	%f69, [%rd37];
	add.f32 	%f70, %f68, %f69;
	add.s64 	%rd38, %rd37, %rd35;
	ld.global.f32 	%f71, [%rd38];
	add.f32 	%f83, %f70, %f71;
	add.s32 	%r38, %r38, 4;
$L__BB0_10:
	setp.eq.s32 	%p8, %r15, 0;
	@%p8 bra 	$L__BB0_13;
	mad.lo.s32 	%r41, %r38, %r2, %r1;
	neg.s32 	%r40, %r15;
$L__BB0_12:
	.pragma "nounroll";
	mul.wide.s32 	%rd39, %r41, 4;
	add.s64 	%rd40, %rd1, %rd39;
	ld.global.f32 	%f72, [%rd40];
	add.f32 	%f83, %f83, %f72;
	add.s32 	%r41, %r41, %r2;
	add.s32 	%r40, %r40, 1;
	setp.ne.s32 	%p9, %r40, 0;
	@%p9 bra 	$L__BB0_12;
$L__BB0_13:
	cvta.to.global.u64 	%rd41, %rd2;
	mul.wide.u32 	%rd42, %r1, 4;
	add.s64 	%rd43, %rd41, %rd42;
	ld.global.f32 	%f73, [%rd43];
	add.f32 	%f74, %f83, %f73;
	cvta.to.global.u64 	%rd44, %rd3;
	add.s64 	%rd45, %rd44, %rd42;
	st.global.f32 	[%rd45], %f74;
$L__BB0_14:
	ret;

}


// ===== COMPILED SASS (sm_100) =====

	.target	sm_100

	.elftype	@"ET_EXEC"


//--------------------- .note.nv.tkinfo           --------------------------
	.section	.note.nv.tkinfo,"",@"SHT_NOTE"
	.sectionflags	@"SHF_NOTE_NV_TKINFO"
	.tkinfo
        /*0018*/ 	.word	0x00000002
        /*0030*/ 	.string	""
        /*0030*/ 	.string	"ptxas"
        /*0030*/ 	.string	"Cuda compilation tools, release 13.0, V13.0.88"
        /*0030*/ 	.string	"Build cuda_13.0.r13.0/compiler.36424714_0"
        /*0030*/ 	.string	"-arch sm_100 -m 64 "



//--------------------- .note.nv.cuinfo           --------------------------
	.section	.note.nv.cuinfo,"",@"SHT_NOTE"
	.sectionflags	@"SHF_NOTE_NV_CUINFO"
        /*0018*/ 	.short	0x0002
        /*001a*/ 	.short	0x0064
        /*001c*/ 	.short	0x0082
	.zero		2


//--------------------- .nv.info                  --------------------------
	.section	.nv.info,"",@"SHT_CUDA_INFO"
	.align	4


	//----- nvinfo : EIATTR_REGCOUNT
	.align		4
        /*0000*/ 	.byte	0x04, 0x2f
        /*0002*/ 	.short	(.L_1 - .L_0)
	.align		4
.L_0:
        /*0004*/ 	.word	index@(_Z11matVectMultPfS_S_i)
        /*0008*/ 	.word	0x00000020


	//----- nvinfo : EIATTR_FRAME_SIZE
	.align		4
.L_1:
        /*000c*/ 	.byte	0x04, 0x11
        /*000e*/ 	.short	(.L_3 - .L_2)
	.align		4
.L_2:
        /*0010*/ 	.word	index@(_Z11matVectMultPfS_S_i)
        /*0014*/ 	.word	0x00000000


	//----- nvinfo : EIATTR_MIN_STACK_SIZE
	.align		4
.L_3:
        /*0018*/ 	.byte	0x04, 0x12
        /*001a*/ 	.short	(.L_5 - .L_4)
	.align		4
.L_4:
        /*001c*/ 	.word	index@(_Z11matVectMultPfS_S_i)
        /*0020*/ 	.word	0x00000000
.L_5:


//--------------------- .nv.compat                --------------------------
	.section	.nv.compat,"",@"SHT_CUDA_COMPAT_INFO"
	.align	4
        /*0000*/ 	.byte	0x02, 0x09, 0x00, 0x00, 0x02, 0x02, 0x01, 0x00, 0x02, 0x05, 0x05, 0x00, 0x03, 0x07, 0x01, 0x01
        /*0010*/ 	.byte	0x02, 0x03, 0x00, 0x00, 0x02, 0x06, 0x01, 0x00, 0x04, 0x0b, 0x08, 0x00, 0x09, 0x00, 0x00, 0x00
        /*0020*/ 	.byte	0x00, 0x00, 0x00, 0x00


//--------------------- .nv.info._Z11matVectMultPfS_S_i --------------------------
	.section	.nv.info._Z11matVectMultPfS_S_i,"",@"SHT_CUDA_INFO"
	.sectionflags	@""
	.align	4


	//----- nvinfo : EIATTR_CUDA_API_VERSION
	.align		4
        /*0000*/ 	.byte	0x04, 0x37
        /*0002*/ 	.short	(.L_7 - .L_6)
.L_6:
        /*0004*/ 	.word	0x00000082


	//----- nvinfo : EIATTR_KPARAM_INFO
	.align		4
.L_7:
        /*0008*/ 	.byte	0x04, 0x17
        /*000a*/ 	.short	(.L_9 - .L_8)
.L_8:
        /*000c*/ 	.word	0x00000000
        /*0010*/ 	.short	0x0003
        /*0012*/ 	.short	0x0018
        /*0014*/ 	.byte	0x00, 0xf0, 0x11, 0x00


	//----- nvinfo : EIATTR_KPARAM_INFO
	.align		4
.L_9:
        /*0018*/ 	.byte	0x04, 0x17
        /*001a*/ 	.short	(.L_11 - .L_10)
.L_10:
        /*001c*/ 	.word	0x00000000
        /*0020*/ 	.short	0x0002
        /*0022*/ 	.short	0x0010
        /*0024*/ 	.byte	0x00, 0xf5, 0x21, 0x00


	//----- nvinfo : EIATTR_KPARAM_INFO
	.align		4
.L_11:
        /*0028*/ 	.byte	0x04, 0x17
        /*002a*/ 	.short	(.L_13 - .L_12)
.L_12:
        /*002c*/ 	.word	0x00000000
        /*0030*/ 	.short	0x0001
        /*0032*/ 	.short	0x0008
        /*0034*/ 	.byte	0x00, 0xf5, 0x21, 0x00


	//----- nvinfo : EIATTR_KPARAM_INFO
	.align		4
.L_13:
        /*0038*/ 	.byte	0x04, 0x17
        /*003a*/ 	.short	(.L_15 - .L_14)
.L_14:
        /*003c*/ 	.word	0x00000000
        /*0040*/ 	.short	0x0000
        /*0042*/ 	.short	0x0000
        /*0044*/ 	.byte	0x00, 0xf5, 0x21, 0x00


	//----- nvinfo : EIATTR_SPARSE_MMA_MASK
	.align		4
.L_15:
        /*0048*/ 	.byte	0x03, 0x50
        /*004a*/ 	.short	0x0000


	//----- nvinfo : EIATTR_MAXREG_COUNT
	.align		4
        /*004c*/ 	.byte	0x03, 0x1b
        /*004e*/ 	.short	0x00ff


	//----- nvinfo : EIATTR_MERCURY_ISA_VERSION
	.align		4
        /*0050*/ 	.byte	0x03, 0x5f
        /*0052*/ 	.short	0x0101


	//----- nvinfo : EIATTR_VRC_CTA_INIT_COUNT
	.align		4
        /*0054*/ 	.byte	0x02, 0x4a
	.zero		1
	.zero		1


	//----- nvinfo : EIATTR_EXIT_INSTR_OFFSETS
	.align		4
        /*0058*/ 	.byte	0x04, 0x1c
        /*005a*/ 	.short	(.L_17 - .L_16)


	//   ....[0]....
.L_16:
        /*005c*/ 	.word	0x000000c0


	//   ....[1]....
        /*0060*/ 	.word	0x00000930


	//----- nvinfo : EIATTR_CBANK_PARAM_SIZE
	.align		4
.L_17:
        /*0064*/ 	.byte	0x03, 0x19
        /*0066*/ 	.short	0x001c


	//----- nvinfo : EIATTR_PARAM_CBANK
	.align		4
        /*0068*/ 	.byte	0x04, 0x0a
        /*006a*/ 	.short	(.L_19 - .L_18)
	.align		4
.L_18:
        /*006c*/ 	.word	index@(.nv.constant0._Z11matVectMultPfS_S_i)
        /*0070*/ 	.short	0x0380
        /*0072*/ 	.short	0x001c


	//----- nvinfo : EIATTR_SW_WAR
	.align		4
.L_19:
        /*0074*/ 	.byte	0x04, 0x36
        /*0076*/ 	.short	(.L_21 - .L_20)
.L_20:
        /*0078*/ 	.word	0x00000008
.L_21:


//--------------------- .nv.callgraph             --------------------------
	.section	.nv.callgraph,"",@"SHT_CUDA_CALLGRAPH"
	.align	4
	.sectionentsize	8
	.align		4
        /*0000*/ 	.word	0x00000000
	.align		4
        /*0004*/ 	.word	0xffffffff
	.align		4
        /*0008*/ 	.word	0x00000000
	.align		4
        /*000c*/ 	.word	0xfffffffe
	.align		4
        /*0010*/ 	.word	0x00000000
	.align		4
        /*0014*/ 	.word	0xfffffffd
	.align		4
        /*0018*/ 	.word	0x00000000
	.align		4
        /*001c*/ 	.word	0xfffffffc


//--------------------- .text._Z11matVectMultPfS_S_i --------------------------
	.section	.text._Z11matVectMultPfS_S_i,"ax",@progbits
	.align	128
        .global         _Z11matVectMultPfS_S_i
        .type           _Z11matVectMultPfS_S_i,@function
        .size           _Z11matVectMultPfS_S_i,(.L_x_7 - _Z11matVectMultPfS_S_i)
        .other          _Z11matVectMultPfS_S_i,@"STO_CUDA_ENTRY STV_DEFAULT"
_Z11matVectMultPfS_S_i:
.text._Z11matVectMultPfS_S_i:
[----:B------:R-:W-:Y:S01]  /*0000*/  LDC R1, c[0x0][0x37c] ;  /* 0x0000df00ff017b82 */ /* 0x000fe20000000800 */
[----:B------:R-:W0:Y:S07]  /*0010*/  S2R R3, SR_TID.Y ;  /* 0x0000000000037919 */ /* 0x000e2e0000002200 */
[----:B------:R-:W0:Y:S01]  /*0020*/  LDC R0, c[0x0][0x364] ;  /* 0x0000d900ff007b82 */ /* 0x000e220000000800 */
[----:B------:R-:W1:Y:S01]  /*0030*/  LDCU UR7, c[0x0][0x398] ;  /* 0x00007300ff0777ac */ /* 0x000e620008000800 */
[----:B------:R-:W2:Y:S06]  /*0040*/  S2R R2, SR_TID.X ;  /* 0x0000000000027919 */ /* 0x000eac0000002100 */
[----:B------:R-:W0:Y:S08]  /*0050*/  S2UR UR4, SR_CTAID.Y ;  /* 0x00000000000479c3 */ /* 0x000e300000002600 */
[----:B------:R-:W2:Y:S08]  /*0060*/  S2UR UR5, SR_CTAID.X ;  /* 0x00000000000579c3 */ /* 0x000eb00000002500 */
[----:B------:R-:W2:Y:S01]  /*0070*/  LDC R17, c[0x0][0x360] ;  /* 0x0000d800ff117b82 */ /* 0x000ea20000000800 */
[----:B0-----:R-:W-:-:S02]  /*0080*/  IMAD R0, R0, UR4, R3 ;  /* 0x0000000400007c24 */ /* 0x001fc4000f8e0203 */
[----:B--2---:R-:W-:-:S05]  /*0090*/  IMAD R17, R17, UR5, R2 ;  /* 0x0000000511117c24 */ /* 0x004fca000f8e0202 */
[----:B------:R-:W-:-:S04]  /*00a0*/  VIMNMX R2, PT, PT, R0, R17, !PT ;  /* 0x0000001100027248 */ /* 0x000fc80007fe0100 */
[----:B-1----:R-:W-:-:S13]  /*00b0*/  ISETP.GE.AND P0, PT, R2, UR7, PT ;  /* 0x0000000702007c0c */ /* 0x002fda000bf06270 */
[----:B------:R-:W-:Y:S05]  /*00c0*/  @P0 EXIT ;  /* 0x000000000000094d */ /* 0x000fea0003800000 */
[----:B------:R-:W-:Y:S01]  /*00d0*/  UISETP.GE.U32.AND UP0, UPT, UR7, 0x10, UPT ;  /* 0x000000100700788c */ /* 0x000fe2000bf06070 */
[----:B------:R-:W-:Y:S01]  /*00e0*/  HFMA2 R16, -RZ, RZ, 0, 0 ;  /* 0x00000000ff107431 */ /* 0x000fe200000001ff */
[----:B------:R-:W-:Y:S01]  /*00f0*/  ULOP3.LUT UR5, UR7, 0xf, URZ, 0xc0, !UPT ;  /* 0x0000000f07057892 */ /* 0x000fe2000f8ec0ff */
[----:B------:R-:W-:Y:S01]  /*0100*/  UMOV UR4, URZ ;  /* 0x000000ff00047c82 */ /* 0x000fe20008000000 */
[----:B------:R-:W0:Y:S05]  /*0110*/  LDCU.64 UR8, c[0x0][0x358] ;  /* 0x00006b00ff0877ac */ /* 0x000e2a0008000a00 */
[----:B------:R-:W-:Y:S05]  /*0120*/  BRA.U !UP0, `(.L_x_0) ;  /* 0x0000000108e47547 */ /* 0x000fea000b800000 */
[----:B------:R-:W-:Y:S01]  /*0130*/  ULOP3.LUT UR4, UR7, 0x7ffffff0, URZ, 0xc0, !UPT ;  /* 0x7ffffff007047892 */ /* 0x000fe2000f8ec0ff */
[----:B------:R-:W-:Y:S02]  /*0140*/  MOV R16, RZ ;  /* 0x000000ff00107202 */ /* 0x000fe40000000f00 */
[----:B------:R-:W-:Y:S01]  /*0150*/  MOV R18, R0 ;  /* 0x0000000000127202 */ /* 0x000fe20000000f00 */
[----:B------:R-:W-:-:S12]  /*0160*/  UIADD3 UR6, UPT, UPT, -UR4, URZ, URZ ;  /* 0x000000ff04067290 */ /* 0x000fd8000fffe1ff */
.L_x_1:
[----:B------:R-:W1:Y:S02]  /*0170*/  LDC.64 R4, c[0x0][0x380] ;  /* 0x0000e000ff047b82 */ /* 0x000e640000000a00 */
[----:B-1----:R-:W-:-:S05]  /*0180*/  IMAD.WIDE R4, R18, 0x4, R4 ;  /* 0x0000000412047825 */ /* 0x002fca00078e0204 */
[----:B0-----:R-:W2:Y:S01]  /*0190*/  LDG.E R25, desc[UR8][R4.64] ;  /* 0x0000000804197981 */ /* 0x001ea2000c1e1900 */
[----:B------:R-:W-:-:S05]  /*01a0*/  IMAD.WIDE R6, R17, 0x4, R4 ;  /* 0x0000000411067825 */ /* 0x000fca00078e0204 */
[----:B------:R0:W3:Y:S01]  /*01b0*/  LDG.E R23, desc[UR8][R6.64] ;  /* 0x0000000806177981 */ /* 0x0000e2000c1e1900 */
[----:B------:R-:W-:-:S05]  /*01c0*/  IMAD.WIDE R8, R17, 0x4, R6 ;  /* 0x0000000411087825 */ /* 0x000fca00078e0206 */
[----:B------:R1:W4:Y:S01]  /*01d0*/  LDG.E R22, desc[UR8][R8.64] ;  /* 0x0000000808167981 */ /* 0x000322000c1e1900 */
[----:B------:R-:W-:-:S05]  /*01e0*/  IMAD.WIDE R12, R17, 0x4, R8 ;  /* 0x00000004110c7825 */ /* 0x000fca00078e0208 */
[----:B------:R-:W5:Y:S01]  /*01f0*/  LDG.E R21, desc[UR8][R12.64] ;  /* 0x000000080c157981 */ /* 0x000f62000c1e1900 */
[----:B------:R-:W-:-:S05]  /*0200*/  IMAD.WIDE R14, R17, 0x4, R12 ;  /* 0x00000004110e7825 */ /* 0x000fca00078e020c */
[----:B------:R-:W5:Y:S01]  /*0210*/  LDG.E R20, desc[UR8][R14.64] ;  /* 0x000000080e147981 */ /* 0x000f62000c1e1900 */
[----:B------:R-:W-:-:S05]  /*0220*/  IMAD.WIDE R2, R17, 0x4, R14 ;  /* 0x0000000411027825 */ /* 0x000fca00078e020e */
[----:B------:R1:W5:Y:S01]  /*0230*/  LDG.E R19, desc[UR8][R2.64] ;  /* 0x0000000802137981 */ /* 0x000362000c1e1900 */
[----:B------:R-:W-:-:S05]  /*0240*/  IMAD.WIDE R26, R17, 0x4, R2 ;  /* 0x00000004111a7825 */ /* 0x000fca00078e0202 */
[----:B------:R1:W5:Y:S01]  /*0250*/  LDG.E R24, desc[UR8][R26.64] ;  /* 0x000000081a187981 */ /* 0x000362000c1e1900 */
[----:B------:R-:W-:-:S05]  /*0260*/  IMAD.WIDE R10, R17, 0x4, R26 ;  /* 0x00000004110a7825 */ /* 0x000fca00078e021a */
[----:B------:R1:W5:Y:S01]  /*0270*/  LDG.E R28, desc[UR8][R10.64] ;  /* 0x000000080a1c7981 */ /* 0x000362000c1e1900 */
[----:B0-----:R-:W-:-:S04]  /*0280*/  IMAD.WIDE R6, R17, 0x4, R10 ;  /* 0x0000000411067825 */ /* 0x001fc800078e020a */
[C---:B-1----:R-:W-:Y:S02]  /*0290*/  IMAD.WIDE R8, R17.reuse, 0x4, R6 ;  /* 0x0000000411087825 */ /* 0x042fe400078e0206 */
[----:B------:R-:W5:Y:S02]  /*02a0*/  LDG.E R6, desc[UR8][R6.64] ;  /* 0x0000000806067981 */ /* 0x000f64000c1e1900 */
[C---:B------:R-:W-:Y:S02]  /*02b0*/  IMAD.WIDE R2, R17.reuse, 0x4, R8 ;  /* 0x0000000411027825 */ /* 0x040fe400078e0208 */
[----:B------:R-:W5:Y:S02]  /*02c0*/  LDG.E R8, desc[UR8][R8.64] ;  /* 0x0000000808087981 */ /* 0x000f64000c1e1900 */
[C---:B------:R-:W-:Y:S02]  /*02d0*/  IMAD.WIDE R4, R17.reuse, 0x4, R2 ;  /* 0x0000000411047825 */ /* 0x040fe400078e0202 */
[----:B------:R-:W5:Y:S02]  /*02e0*/  LDG.E R29, desc[UR8][R2.64] ;  /* 0x00000008021d7981 */ /* 0x000f64000c1e1900 */
[----:B------:R-:W-:-:S02]  /*02f0*/  IMAD.WIDE R12, R17, 0x4, R4 ;  /* 0x00000004110c7825 */ /* 0x000fc400078e0204 */
[----:B------:R-:W5:Y:S02]  /*0300*/  LDG.E R4, desc[UR8][R4.64] ;  /* 0x0000000804047981 */ /* 0x000f64000c1e1900 */
[C---:B------:R-:W-:Y:S02]  /*0310*/  IMAD.WIDE R14, R17.reuse, 0x4, R12 ;  /* 0x00000004110e7825 */ /* 0x040fe400078e020c */
[----:B------:R-:W5:Y:S02]  /*0320*/  LDG.E R12, desc[UR8][R12.64] ;  /* 0x000000080c0c7981 */ /* 0x000f64000c1e1900 */
[C---:B------:R-:W-:Y:S02]  /*0330*/  IMAD.WIDE R26, R17.reuse, 0x4, R14 ;  /* 0x00000004111a7825 */ /* 0x040fe400078e020e */
[----:B------:R-:W5:Y:S02]  /*0340*/  LDG.E R14, desc[UR8][R14.64] ;  /* 0x000000080e0e7981 */ /* 0x000f64000c1e1900 */
[----:B------:R-:W-:-:S02]  /*0350*/  IMAD.WIDE R10, R17, 0x4, R26 ;  /* 0x00000004110a7825 */ /* 0x000fc400078e021a */
[----:B------:R-:W5:Y:S04]  /*0360*/  LDG.E R26, desc[UR8][R26.64] ;  /* 0x000000081a1a7981 */ /* 0x000f68000c1e1900 */
[----:B------:R-:W5:Y:S01]  /*0370*/  LDG.E R10, desc[UR8][R10.64] ;  /* 0x000000080a0a7981 */ /* 0x000f62000c1e1900 */
[----:B------:R-:W-:-:S04]  /*0380*/  UIADD3 UR6, UPT, UPT, UR6, 0x10, URZ ;  /* 0x0000001006067890 */ /* 0x000fc8000fffe0ff */
[----:B------:R-:W-:Y:S01]  /*0390*/  UISETP.NE.AND UP0, UPT, UR6, URZ, UPT ;  /* 0x000000ff0600728c */ /* 0x000fe2000bf05270 */
[----:B------:R-:W-:Y:S01]  /*03a0*/  LEA R18, R17, R18, 0x4 ;  /* 0x0000001211127211 */ /* 0x000fe200078e20ff */
[----:B--2---:R-:W-:-:S04]  /*03b0*/  FADD R16, R25, R16 ;  /* 0x0000001019107221 */ /* 0x004fc80000000000 */
[----:B---3--:R-:W-:-:S04]  /*03c0*/  FADD R23, R16, R23 ;  /* 0x0000001710177221 */ /* 0x008fc80000000000 */
[----:B----4-:R-:W-:-:S04]  /*03d0*/  FADD R22, R23, R22 ;  /* 0x0000001617167221 */ /* 0x010fc80000000000 */
[----:B-----5:R-:W-:-:S04]  /*03e0*/  FADD R21, R22, R21 ;  /* 0x0000001516157221 */ /* 0x020fc80000000000 */
[----:B------:R-:W-:-:S04]  /*03f0*/  FADD R20, R21, R20 ;  /* 0x0000001415147221 */ /* 0x000fc80000000000 */
        /* <DEDUP_REMOVED lines=10> */
[----:B------:R-:W-:Y:S01]  /*04a0*/  FADD R16, R29, R10 ;  /* 0x0000000a1d107221 */ /* 0x000fe20000000000 */
[----:B------:R-:W-:Y:S06]  /*04b0*/  BRA.U UP0, `(.L_x_1) ;  /* 0xfffffffd002c7547 */ /* 0x000fec000b83ffff */
.L_x_0:
[----:B------:R-:W-:-:S09]  /*04c0*/  UISETP.NE.AND UP0, UPT, UR5, URZ, UPT ;  /* 0x000000ff0500728c */ /* 0x000fd2000bf05270 */
[----:B------:R-:W-:Y:S05]  /*04d0*/  BRA.U !UP0, `(.L_x_2) ;  /* 0x0000000108f87547 */ /* 0x000fea000b800000 */
[----:B------:R-:W-:Y:S02]  /*04e0*/  UISETP.GE.U32.AND UP0, UPT, UR5, 0x8, UPT ;  /* 0x000000080500788c */ /* 0x000fe4000bf06070 */
[----:B------:R-:W-:-:S04]  /*04f0*/  ULOP3.LUT UR6, UR7, 0x7, URZ, 0xc0, !UPT ;  /* 0x0000000707067892 */ /* 0x000fc8000f8ec0ff */
[----:B------:R-:W-:-:S03]  /*0500*/  UISETP.NE.AND UP1, UPT, UR6, URZ, UPT ;  /* 0x000000ff0600728c */ /* 0x000fc6000bf25270 */
[----:B------:R-:W-:Y:S08]  /*0510*/  BRA.U !UP0, `(.L_x_3) ;  /* 0x00000001086c7547 */ /* 0x000ff0000b800000 */
[----:B------:R-:W1:Y:S01]  /*0520*/  LDC.64 R2, c[0x0][0x380] ;  /* 0x0000e000ff027b82 */ /* 0x000e620000000a00 */
[----:B------:R-:W-:-:S04]  /*0530*/  IMAD R5, R17, UR4, R0 ;  /* 0x0000000411057c24 */ /* 0x000fc8000f8e0200 */
[----:B-1----:R-:W-:-:S04]  /*0540*/  IMAD.WIDE R2, R5, 0x4, R2 ;  /* 0x0000000405027825 */ /* 0x002fc800078e0202 */
[C---:B------:R-:W-:Y:S02]  /*0550*/  IMAD.WIDE R4, R17.reuse, 0x4, R2 ;  /* 0x0000000411047825 */ /* 0x040fe400078e0202 */
[----:B0-----:R-:W2:Y:S02]  /*0560*/  LDG.E R3, desc[UR8][R2.64] ;  /* 0x0000000802037981 */ /* 0x001ea4000c1e1900 */
[C---:B------:R-:W-:Y:S02]  /*0570*/  IMAD.WIDE R6, R17.reuse, 0x4, R4 ;  /* 0x0000000411067825 */ /* 0x040fe400078e0204 */
[----:B------:R-:W3:Y:S02]  /*0580*/  LDG.E R4, desc[UR8][R4.64] ;  /* 0x0000000804047981 */ /* 0x000ee4000c1e1900 */
[C---:B------:R-:W-:Y:S02]  /*0590*/  IMAD.WIDE R8, R17.reuse, 0x4, R6 ;  /* 0x0000000411087825 */ /* 0x040fe400078e0206 */
[----:B------:R-:W4:Y:S02]  /*05a0*/  LDG.E R6, desc[UR8][R6.64] ;  /* 0x0000000806067981 */ /* 0x000f24000c1e1900 */
        /* <DEDUP_REMOVED lines=9> */
[----:B------:R-:W-:Y:S01]  /*0640*/  UIADD3 UR4, UPT, UPT, UR4, 0x8, URZ ;  /* 0x0000000804047890 */ /* 0x000fe2000fffe0ff */
[----:B--2---:R-:W-:-:S04]  /*0650*/  FADD R3, R16, R3 ;  /* 0x0000000310037221 */ /* 0x004fc80000000000 */
[----:B---3--:R-:W-:-:S04]  /*0660*/  FADD R3, R3, R4 ;  /* 0x0000000403037221 */ /* 0x008fc80000000000 */
[----:B----4-:R-:W-:-:S04]  /*0670*/  FADD R3, R3, R6 ;  /* 0x0000000603037221 */ /* 0x010fc80000000000 */
[----:B-----5:R-:W-:-:S04]  /*0680*/  FADD R3, R3, R8 ;  /* 0x0000000803037221 */ /* 0x020fc80000000000 */
[----:B------:R-:W-:-:S04]  /*0690*/  FADD R3, R3, R10 ;  /* 0x0000000a03037221 */ /* 0x000fc80000000000 */
[----:B------:R-:W-:-:S04]  /*06a0*/  FADD R3, R3, R12 ;  /* 0x0000000c03037221 */ /* 0x000fc80000000000 */
[----:B------:R-:W-:-:S04]  /*06b0*/  FADD R3, R3, R14 ;  /* 0x0000000e03037221 */ /* 0x000fc80000000000 */
[----:B------:R-:W-:-:S07]  /*06c0*/  FADD R16, R3, R18 ;  /* 0x0000001203107221 */ /* 0x000fce0000000000 */
.L_x_3:
        /* <DEDUP_REMOVED lines=12> */
[----:B------:R-:W-:Y:S02]  /*0790*/  IMAD.WIDE R8, R17, 0x4, R6 ;  /* 0x0000000411087825 */ /* 0x000fe400078e0206 */
[----:B------:R-:W4:Y:S04]  /*07a0*/  LDG.E R7, desc[UR8][R6.64] ;  /* 0x0000000806077981 */ /* 0x000f28000c1e1900 */
[----:B------:R-:W5:Y:S01]  /*07b0*/  LDG.E R9, desc[UR8][R8.64] ;  /* 0x0000000808097981 */ /* 0x000f62000c1e1900 */
[----:B------:R-:W-:Y:S01]  /*07c0*/  UIADD3 UR4, UPT, UPT, UR4, 0x4, URZ ;  /* 0x0000000404047890 */ /* 0x000fe2000fffe0ff */
[----:B--2---:R-:W-:-:S04]  /*07d0*/  FADD R16, R16, R3 ;  /* 0x0000000310107221 */ /* 0x004fc80000000000 */
[----:B---3--:R-:W-:-:S04]  /*07e0*/  FADD R16, R16, R5 ;  /* 0x0000000510107221 */ /* 0x008fc80000000000 */
[----:B----4-:R-:W-:-:S04]  /*07f0*/  FADD R16, R16, R7 ;  /* 0x0000000710107221 */ /* 0x010fc80000000000 */
[----:B-----5:R-:W-:-:S07]  /*0800*/  FADD R16, R16, R9 ;  /* 0x0000000910107221 */ /* 0x020fce0000000000 */
.L_x_4:
[----:B------:R-:W-:Y:S05]  /*0810*/  BRA.U !UP1, `(.L_x_2) ;  /* 0x0000000109287547 */ /* 0x000fea000b800000 */
[----:B------:R-:W1:Y:S01]  /*0820*/  LDC.64 R4, c[0x0][0x380] ;  /* 0x0000e000ff047b82 */ /* 0x000e620000000a00 */
[----:B------:R-:W-:Y:S01]  /*0830*/  IMAD R6, R17, UR4, R0 ;  /* 0x0000000411067c24 */ /* 0x000fe2000f8e0200 */
[----:B------:R-:W-:-:S12]  /*0840*/  UIADD3 UR5, UPT, UPT, -UR5, URZ, URZ ;  /* 0x000000ff05057290 */ /* 0x000fd8000fffe1ff */
.L_x_5:
[----:B-1----:R-:W-:-:S06]  /*0850*/  IMAD.WIDE R2, R6, 0x4, R4 ;  /* 0x0000000406027825 */ /* 0x002fcc00078e0204 */
[----:B0-----:R-:W2:Y:S01]  /*0860*/  LDG.E R3, desc[UR8][R2.64] ;  /* 0x0000000802037981 */ /* 0x001ea2000c1e1900 */
[----:B------:R-:W-:Y:S01]  /*0870*/  UIADD3 UR5, UPT, UPT, UR5, 0x1, URZ ;  /* 0x0000000105057890 */ /* 0x000fe2000fffe0ff */
[----:B------:R-:W-:-:S03]  /*0880*/  IADD3 R6, PT, PT, R17, R6, RZ ;  /* 0x0000000611067210 */ /* 0x000fc60007ffe0ff */
[----:B------:R-:W-:Y:S01]  /*0890*/  UISETP.NE.AND UP0, UPT, UR5, URZ, UPT ;  /* 0x000000ff0500728c */ /* 0x000fe2000bf05270 */
[----:B--2---:R-:W-:-:S08]  /*08a0*/  FADD R16, R3, R16 ;  /* 0x0000001003107221 */ /* 0x004fd00000000000 */
[----:B------:R-:W-:Y:S05]  /*08b0*/  BRA.U UP0, `(.L_x_5) ;  /* 0xfffffffd00e47547 */ /* 0x000fea000b83ffff */
.L_x_2:
[----:B------:R-:W1:Y:S08]  /*08c0*/  LDC.64 R2, c[0x0][0x388] ;  /* 0x0000e200ff027b82 */ /* 0x000e700000000a00 */
[----:B------:R-:W2:Y:S01]  /*08d0*/  LDC.64 R4, c[0x0][0x390] ;  /* 0x0000e400ff047b82 */ /* 0x000ea20000000a00 */
[----:B-1----:R-:W-:-:S06]  /*08e0*/  IMAD.WIDE.U32 R2, R0, 0x4, R2 ;  /* 0x0000000400027825 */ /* 0x002fcc00078e0002 */
[----:B0-----:R-:W3:Y:S01]  /*08f0*/  LDG.E R3, desc[UR8][R2.64] ;  /* 0x0000000802037981 */ /* 0x001ee2000c1e1900 */
[----:B--2---:R-:W-:-:S04]  /*0900*/  IMAD.WIDE.U32 R4, R0, 0x4, R4 ;  /* 0x0000000400047825 */ /* 0x004fc800078e0004 */
[----:B---3--:R-:W-:-:S05]  /*0910*/  FADD R7, R3, R16 ;  /* 0x0000001003077221 */ /* 0x008fca0000000000 */
[----:B------:R-:W-:Y:S01]  /*0920*/  STG.E desc[UR8][R4.64], R7 ;  /* 0x0000000704007986 */ /* 0x000fe2000c101908 */
[----:B------:R-:W-:Y:S05]  /*0930*/  EXIT ;  /* 0x000000000000794d */ /* 0x000fea0003800000 */
.L_x_6:
[----:B------:R-:W-:-:S00]  /*0940*/  BRA `(.L_x_6) ;  /* 0xfffffffc00fc7947 */ /* 0x000fc0000383ffff */
[----:B------:R-:W-:-:S00]  /*0950*/  NOP ;  /* 0x0000000000007918 */ /* 0x000fc00000000000 */
        /* <DEDUP_REMOVED lines=10> */
.L_x_7:


//--------------------- .nv.shared.reserved.0     --------------------------
	.section	.nv.shared.reserved.0,"aw",@nobits
	.weak		__nv_reservedSMEM_offset_0_alias
	.size		__nv_reservedSMEM_offset_0_alias, 0, 64
	.other		__nv_reservedSMEM_offset_0_alias,@"STO_CUDA_RESERVED_SHARED STV_DEFAULT"
__nv_reservedSMEM_offset_0_alias:
	.zero		0
	.zero		64


//--------------------- .nv.constant0._Z11matVectMultPfS_S_i --------------------------
	.section	.nv.constant0._Z11matVectMultPfS_S_i,"a",@progbits
	.sectionflags	@""
	.align	4
.nv.constant0._Z11matVectMultPfS_S_i:
	.zero		924


//--------------------- SYMBOLS --------------------------

	.type		.nv.reservedSmem.offset0,@object
	.size		.nv.reservedSmem.offset0,0x4
